//
// Generated by NVIDIA NVVM Compiler
//
// Compiler Build ID: CL-36424714
// Cuda compilation tools, release 13.0, V13.0.88
// Based on NVVM 20.0.0
//

.version 9.0
.target sm_100
.address_size 64

	// .globl	_Z19findGraphemsWithGPUPKcPiiib

.visible .entry _Z19findGraphemsWithGPUPKcPiiib(
	.param .u64 .ptr .align 1 _Z19findGraphemsWithGPUPKcPiiib_param_0,
	.param .u64 .ptr .align 1 _Z19findGraphemsWithGPUPKcPiiib_param_1,
	.param .u32 _Z19findGraphemsWithGPUPKcPiiib_param_2,
	.param .u32 _Z19findGraphemsWithGPUPKcPiiib_param_3,
	.param .u8 _Z19findGraphemsWithGPUPKcPiiib_param_4
)
{
	.reg .pred 	%p<20>;
	.reg .b16 	%rs<12>;
	.reg .b32 	%r<150>;
	.reg .b64 	%rd<79>;

	ld.param.u64 	%rd4, [_Z19findGraphemsWithGPUPKcPiiib_param_0];
	ld.param.u64 	%rd5, [_Z19findGraphemsWithGPUPKcPiiib_param_1];
	ld.param.u32 	%r52, [_Z19findGraphemsWithGPUPKcPiiib_param_2];
	ld.param.u32 	%r53, [_Z19findGraphemsWithGPUPKcPiiib_param_3];
	ld.param.s8 	%rs1, [_Z19findGraphemsWithGPUPKcPiiib_param_4];
	cvta.to.global.u64 	%rd1, %rd5;
	cvta.to.global.u64 	%rd2, %rd4;
	mov.u32 	%r55, %ntid.x;
	mov.u32 	%r56, %ctaid.x;
	mov.u32 	%r57, %tid.x;
	mad.lo.s32 	%r58, %r55, %r56, %r57;
	mul.lo.s32 	%r135, %r52, %r58;
	add.s32 	%r2, %r135, %r52;
	setp.eq.s16 	%p1, %rs1, 0;
	selp.b32 	%r59, 2, 1, %p1;
	add.s32 	%r132, %r59, %r135;
	setp.ge.s32 	%p2, %r132, %r53;
	@%p2 bra 	$L__BB0_3;
	setp.ne.s16 	%p3, %rs1, 0;
	cvt.s64.s32 	%rd6, %r135;
	add.s64 	%rd3, %rd2, %rd6;
	ld.global.s8 	%r61, [%rd3];
	add.s32 	%r125, %r61, -97;
	@%p3 bra 	$L__BB0_3;
	ld.global.s8 	%r62, [%rd3+1];
	add.s32 	%r126, %r62, -97;
$L__BB0_3:
	setp.ge.s32 	%p4, %r132, %r53;
	setp.lt.s32 	%p5, %r52, 1;
	or.pred  	%p6, %p5, %p4;
	@%p6 bra 	$L__BB0_17;
	setp.ne.s16 	%p7, %rs1, 0;
	@%p7 bra 	$L__BB0_11;
	not.b32 	%r89, %r135;
	add.s32 	%r90, %r53, %r89;
	add.s32 	%r91, %r90, -2;
	add.s32 	%r92, %r135, 1;
	max.s32 	%r93, %r2, %r92;
	add.s32 	%r94, %r93, %r89;
	min.u32 	%r8, %r91, %r94;
	and.b32  	%r95, %r8, 3;
	setp.eq.s32 	%p14, %r95, 3;
	@%p14 bra 	$L__BB0_9;
	add.s32 	%r96, %r8, 1;
	and.b32  	%r97, %r96, 3;
	neg.s32 	%r127, %r97;
$L__BB0_7:
	.pragma "nounroll";
	mov.u32 	%r12, %r126;
	cvt.s64.s32 	%rd43, %r132;
	add.s64 	%rd44, %rd2, %rd43;
	ld.global.u8 	%rs7, [%rd44];
	cvt.u32.u16 	%r98, %rs7;
	cvt.s32.s8 	%r99, %r98;
	add.s32 	%r126, %r99, -97;
	mul.lo.s32 	%r100, %r125, 676;
	mad.lo.s32 	%r101, %r12, 26, %r100;
	cvt.s64.s32 	%rd45, %r101;
	cvt.u64.u16 	%rd46, %rs7;
	cvt.s64.s8 	%rd47, %rd46;
	add.s64 	%rd48, %rd45, %rd47;
	shl.b64 	%rd49, %rd48, 2;
	add.s64 	%rd50, %rd1, %rd49;
	atom.global.add.u32 	%r102, [%rd50+-388], 1;
	add.s32 	%r16, %r135, 1;
	add.s32 	%r132, %r135, 3;
	add.s32 	%r127, %r127, 1;
	setp.ne.s32 	%p15, %r127, 0;
	mov.u32 	%r125, %r12;
	mov.u32 	%r135, %r16;
	@%p15 bra 	$L__BB0_7;
	add.s32 	%r132, %r16, 2;
	mov.u32 	%r125, %r12;
	mov.u32 	%r135, %r16;
$L__BB0_9:
	setp.lt.u32 	%p16, %r8, 3;
	@%p16 bra 	$L__BB0_17;
$L__BB0_10:
	cvt.s64.s32 	%rd51, %r132;
	add.s64 	%rd52, %rd2, %rd51;
	ld.global.u8 	%rs8, [%rd52];
	cvt.u32.u16 	%r103, %rs8;
	cvt.s32.s8 	%r104, %r103;
	add.s32 	%r105, %r104, -97;
	mul.lo.s32 	%r106, %r125, 676;
	mad.lo.s32 	%r107, %r126, 26, %r106;
	cvt.s64.s32 	%rd53, %r107;
	cvt.u64.u16 	%rd54, %rs8;
	cvt.s64.s8 	%rd55, %rd54;
	add.s64 	%rd56, %rd53, %rd55;
	shl.b64 	%rd57, %rd56, 2;
	add.s64 	%rd58, %rd1, %rd57;
	atom.global.add.u32 	%r108, [%rd58+-388], 1;
	cvt.s64.s32 	%rd59, %r135;
	add.s64 	%rd60, %rd2, %rd59;
	ld.global.u8 	%rs9, [%rd60+3];
	cvt.u32.u16 	%r109, %rs9;
	cvt.s32.s8 	%r110, %r109;
	add.s32 	%r111, %r110, -97;
	mul.lo.s32 	%r112, %r126, 676;
	mad.lo.s32 	%r113, %r105, 26, %r112;
	cvt.s64.s32 	%rd61, %r113;
	cvt.u64.u16 	%rd62, %rs9;
	cvt.s64.s8 	%rd63, %rd62;
	add.s64 	%rd64, %rd61, %rd63;
	shl.b64 	%rd65, %rd64, 2;
	add.s64 	%rd66, %rd1, %rd65;
	atom.global.add.u32 	%r114, [%rd66+-388], 1;
	ld.global.u8 	%rs10, [%rd60+4];
	cvt.u32.u16 	%r115, %rs10;
	cvt.s32.s8 	%r116, %r115;
	add.s32 	%r125, %r116, -97;
	mul.lo.s32 	%r117, %r105, 676;
	mad.lo.s32 	%r118, %r111, 26, %r117;
	cvt.s64.s32 	%rd67, %r118;
	cvt.u64.u16 	%rd68, %rs10;
	cvt.s64.s8 	%rd69, %rd68;
	add.s64 	%rd70, %rd67, %rd69;
	shl.b64 	%rd71, %rd70, 2;
	add.s64 	%rd72, %rd1, %rd71;
	atom.global.add.u32 	%r119, [%rd72+-388], 1;
	ld.global.u8 	%rs11, [%rd60+5];
	cvt.u32.u16 	%r120, %rs11;
	cvt.s32.s8 	%r121, %r120;
	add.s32 	%r126, %r121, -97;
	mul.lo.s32 	%r122, %r111, 676;
	mad.lo.s32 	%r123, %r125, 26, %r122;
	cvt.s64.s32 	%rd73, %r123;
	cvt.u64.u16 	%rd74, %rs11;
	cvt.s64.s8 	%rd75, %rd74;
	add.s64 	%rd76, %rd73, %rd75;
	shl.b64 	%rd77, %rd76, 2;
	add.s64 	%rd78, %rd1, %rd77;
	atom.global.add.u32 	%r124, [%rd78+-388], 1;
	add.s32 	%r30, %r135, 4;
	setp.lt.s32 	%p17, %r30, %r2;
	add.s32 	%r132, %r135, 6;
	setp.lt.s32 	%p18, %r132, %r53;
	and.pred  	%p19, %p17, %p18;
	mov.u32 	%r135, %r30;
	@%p19 bra 	$L__BB0_10;
	bra.uni 	$L__BB0_17;
$L__BB0_11:
	not.b32 	%r63, %r135;
	add.s32 	%r64, %r53, %r63;
	add.s32 	%r65, %r64, -1;
	add.s32 	%r66, %r135, 1;
	max.s32 	%r67, %r2, %r66;
	add.s32 	%r68, %r67, %r63;
	min.u32 	%r32, %r65, %r68;
	and.b32  	%r69, %r32, 3;
	setp.eq.s32 	%p8, %r69, 3;
	@%p8 bra 	$L__BB0_15;
	add.s32 	%r70, %r32, 1;
	and.b32  	%r71, %r70, 3;
	neg.s32 	%r140, %r71;
$L__BB0_13:
	.pragma "nounroll";
	cvt.s64.s32 	%rd7, %r132;
	add.s64 	%rd8, %rd2, %rd7;
	ld.global.u8 	%rs2, [%rd8];
	cvt.u32.u16 	%r72, %rs2;
	cvt.s32.s8 	%r73, %r72;
	add.s32 	%r38, %r73, -97;
	mul.lo.s32 	%r74, %r125, 26;
	cvt.s64.s32 	%rd9, %r74;
	cvt.u64.u16 	%rd10, %rs2;
	cvt.s64.s8 	%rd11, %rd10;
	add.s64 	%rd12, %rd11, %rd9;
	shl.b64 	%rd13, %rd12, 2;
	add.s64 	%rd14, %rd1, %rd13;
	atom.global.add.u32 	%r75, [%rd14+-388], 1;
	add.s32 	%r39, %r135, 1;
	add.s32 	%r132, %r135, 2;
	add.s32 	%r140, %r140, 1;
	setp.ne.s32 	%p9, %r140, 0;
	mov.u32 	%r125, %r38;
	mov.u32 	%r135, %r39;
	@%p9 bra 	$L__BB0_13;
	add.s32 	%r132, %r39, 1;
	mov.u32 	%r125, %r38;
	mov.u32 	%r135, %r39;
$L__BB0_15:
	setp.lt.u32 	%p10, %r32, 3;
	@%p10 bra 	$L__BB0_17;
$L__BB0_16:
	cvt.s64.s32 	%rd15, %r132;
	add.s64 	%rd16, %rd2, %rd15;
	ld.global.u8 	%rs3, [%rd16];
	cvt.u64.u16 	%rd17, %rs3;
	cvt.s64.s8 	%rd18, %rd17;
	mul.lo.s32 	%r76, %r125, 26;
	cvt.s64.s32 	%rd19, %r76;
	add.s64 	%rd20, %rd18, %rd19;
	shl.b64 	%rd21, %rd20, 2;
	add.s64 	%rd22, %rd1, %rd21;
	atom.global.add.u32 	%r77, [%rd22+-388], 1;
	cvt.s64.s32 	%rd23, %r135;
	add.s64 	%rd24, %rd2, %rd23;
	ld.global.u8 	%rs4, [%rd24+2];
	cvt.u64.u16 	%rd25, %rs4;
	cvt.s64.s8 	%rd26, %rd25;
	cvt.u32.u16 	%r78, %rs3;
	cvt.s32.s8 	%r79, %r78;
	mul.wide.s32 	%rd27, %r79, 26;
	add.s64 	%rd28, %rd27, %rd26;
	shl.b64 	%rd29, %rd28, 2;
	add.s64 	%rd30, %rd29, %rd1;
	atom.global.add.u32 	%r80, [%rd30+-10476], 1;
	ld.global.u8 	%rs5, [%rd24+3];
	cvt.u64.u16 	%rd31, %rs5;
	cvt.s64.s8 	%rd32, %rd31;
	cvt.u32.u16 	%r81, %rs4;
	cvt.s32.s8 	%r82, %r81;
	mul.wide.s32 	%rd33, %r82, 26;
	add.s64 	%rd34, %rd33, %rd32;
	shl.b64 	%rd35, %rd34, 2;
	add.s64 	%rd36, %rd35, %rd1;
	atom.global.add.u32 	%r83, [%rd36+-10476], 1;
	ld.global.u8 	%rs6, [%rd24+4];
	cvt.u32.u16 	%r84, %rs6;
	cvt.s32.s8 	%r85, %r84;
	add.s32 	%r125, %r85, -97;
	cvt.u32.u16 	%r86, %rs5;
	cvt.s32.s8 	%r87, %r86;
	mul.wide.s32 	%rd37, %r87, 26;
	cvt.u64.u16 	%rd38, %rs6;
	cvt.s64.s8 	%rd39, %rd38;
	add.s64 	%rd40, %rd37, %rd39;
	shl.b64 	%rd41, %rd40, 2;
	add.s64 	%rd42, %rd41, %rd1;
	atom.global.add.u32 	%r88, [%rd42+-10476], 1;
	add.s32 	%r50, %r135, 4;
	setp.lt.s32 	%p11, %r50, %r2;
	add.s32 	%r132, %r135, 5;
	setp.lt.s32 	%p12, %r132, %r53;
	and.pred  	%p13, %p11, %p12;
	mov.u32 	%r135, %r50;
	@%p13 bra 	$L__BB0_16;
$L__BB0_17:
	ret;

}


// ===== COMPILED SASS (sm_100) =====

	.target	sm_100

	.elftype	@"ET_EXEC"


//--------------------- .note.nv.tkinfo           --------------------------
	.section	.note.nv.tkinfo,"",@"SHT_NOTE"
	.sectionflags	@"SHF_NOTE_NV_TKINFO"
	.tkinfo
        /*0018*/ 	.word	0x00000002
        /*0030*/ 	.string	""
        /*0030*/ 	.string	"ptxas"
        /*0030*/ 	.string	"Cuda compilation tools, release 13.0, V13.0.88"
        /*0030*/ 	.string	"Build cuda_13.0.r13.0/compiler.36424714_0"
        /*0030*/ 	.string	"-arch sm_100 -m 64 "



//--------------------- .note.nv.cuinfo           --------------------------
	.section	.note.nv.cuinfo,"",@"SHT_NOTE"
	.sectionflags	@"SHF_NOTE_NV_CUINFO"
        /*0018*/ 	.short	0x0002
        /*001a*/ 	.short	0x0064
        /*001c*/ 	.short	0x0082
	.zero		2


//--------------------- .nv.info                  --------------------------
	.section	.nv.info,"",@"SHT_CUDA_INFO"
	.align	4


	//----- nvinfo : EIATTR_REGCOUNT
	.align		4
        /*0000*/ 	.byte	0x04, 0x2f
        /*0002*/ 	.short	(.L_1 - .L_0)
	.align		4
.L_0:
        /*0004*/ 	.word	index@(_Z19findGraphemsWithGPUPKcPiiib)
        /*0008*/ 	.word	0x00000014


	//----- nvinfo : EIATTR_FRAME_SIZE
	.align		4
.L_1:
        /*000c*/ 	.byte	0x04, 0x11
        /*000e*/ 	.short	(.L_3 - .L_2)
	.align		4
.L_2:
        /*0010*/ 	.word	index@(_Z19findGraphemsWithGPUPKcPiiib)
        /*0014*/ 	.word	0x00000000


	//----- nvinfo : EIATTR_MIN_STACK_SIZE
	.align		4
.L_3:
        /*0018*/ 	.byte	0x04, 0x12
        /*001a*/ 	.short	(.L_5 - .L_4)
	.align		4
.L_4:
        /*001c*/ 	.word	index@(_Z19findGraphemsWithGPUPKcPiiib)
        /*0020*/ 	.word	0x00000000
.L_5:


//--------------------- .nv.compat                --------------------------
	.section	.nv.compat,"",@"SHT_CUDA_COMPAT_INFO"
	.align	4
        /*0000*/ 	.byte	0x02, 0x09, 0x00, 0x00, 0x02, 0x02, 0x01, 0x00, 0x02, 0x05, 0x05, 0x00, 0x03, 0x07, 0x01, 0x01
        /*0010*/ 	.byte	0x02, 0x03, 0x00, 0x00, 0x02, 0x06, 0x01, 0x00, 0x04, 0x0b, 0x08, 0x00, 0x09, 0x00, 0x00, 0x00
        /*0020*/ 	.byte	0x00, 0x00, 0x00, 0x00


//--------------------- .nv.info._Z19findGraphemsWithGPUPKcPiiib --------------------------
	.section	.nv.info._Z19findGraphemsWithGPUPKcPiiib,"",@"SHT_CUDA_INFO"
	.sectionflags	@""
	.align	4


	//----- nvinfo : EIATTR_CUDA_API_VERSION
	.align		4
        /*0000*/ 	.byte	0x04, 0x37
        /*0002*/ 	.short	(.L_7 - .L_6)
.L_6:
        /*0004*/ 	.word	0x00000082


	//----- nvinfo : EIATTR_KPARAM_INFO
	.align		4
.L_7:
        /*0008*/ 	.byte	0x04, 0x17
        /*000a*/ 	.short	(.L_9 - .L_8)
.L_8:
        /*000c*/ 	.word	0x00000000
        /*0010*/ 	.short	0x0004
        /*0012*/ 	.short	0x0018
        /*0014*/ 	.byte	0x00, 0xf0, 0x05, 0x00


	//----- nvinfo : EIATTR_KPARAM_INFO
	.align		4
.L_9:
        /*0018*/ 	.byte	0x04, 0x17
        /*001a*/ 	.short	(.L_11 - .L_10)
.L_10:
        /*001c*/ 	.word	0x00000000
        /*0020*/ 	.short	0x0003
        /*0022*/ 	.short	0x0014
        /*0024*/ 	.byte	0x00, 0xf0, 0x11, 0x00


	//----- nvinfo : EIATTR_KPARAM_INFO
	.align		4
.L_11:
        /*0028*/ 	.byte	0x04, 0x17
        /*002a*/ 	.short	(.L_13 - .L_12)
.L_12:
        /*002c*/ 	.word	0x00000000
        /*0030*/ 	.short	0x0002
        /*0032*/ 	.short	0x0010
        /*0034*/ 	.byte	0x00, 0xf0, 0x11, 0x00


	//----- nvinfo : EIATTR_KPARAM_INFO
	.align		4
.L_13:
        /*0038*/ 	.byte	0x04, 0x17
        /*003a*/ 	.short	(.L_15 - .L_14)
.L_14:
        /*003c*/ 	.word	0x00000000
        /*0040*/ 	.short	0x0001
        /*0042*/ 	.short	0x0008
        /*0044*/ 	.byte	0x00, 0xf5, 0x21, 0x00


	//----- nvinfo : EIATTR_KPARAM_INFO
	.align		4
.L_15:
        /*0048*/ 	.byte	0x04, 0x17
        /*004a*/ 	.short	(.L_17 - .L_16)
.L_16:
        /*004c*/ 	.word	0x00000000
        /*0050*/ 	.short	0x0000
        /*0052*/ 	.short	0x0000
        /*0054*/ 	.byte	0x00, 0xf5, 0x21, 0x00


	//----- nvinfo : EIATTR_SPARSE_MMA_MASK
	.align		4
.L_17:
        /*0058*/ 	.byte	0x03, 0x50
        /*005a*/ 	.short	0x0000


	//----- nvinfo : EIATTR_MAXREG_COUNT
	.align		4
        /*005c*/ 	.byte	0x03, 0x1b
        /*005e*/ 	.short	0x00ff


	//----- nvinfo : EIATTR_MERCURY_ISA_VERSION
	.align		4
        /*0060*/ 	.byte	0x03, 0x5f
        /*0062*/ 	.short	0x0101


	//----- nvinfo : EIATTR_VRC_CTA_INIT_COUNT
	.align		4
        /*0064*/ 	.byte	0x02, 0x4a
	.zero		1
	.zero		1


	//----- nvinfo : EIATTR_EXIT_INSTR_OFFSETS
	.align		4
        /*0068*/ 	.byte	0x04, 0x1c
        /*006a*/ 	.short	(.L_19 - .L_18)


	//   ....[0]....
.L_18:
        /*006c*/ 	.word	0x000001b0


	//   ....[1]....
        /*0070*/ 	.word	0x00000490


	//   ....[2]....
        /*0074*/ 	.word	0x00000870


	//   ....[3]....
        /*0078*/ 	.word	0x00000af0


	//   ....[4]....
        /*007c*/ 	.word	0x00000de0


	//----- nvinfo : EIATTR_CRS_STACK_SIZE
	.align		4
.L_19:
        /*0080*/ 	.byte	0x04, 0x1e
        /*0082*/ 	.short	(.L_21 - .L_20)
.L_20:
        /*0084*/ 	.word	0x00000000


	//----- nvinfo : EIATTR_CBANK_PARAM_SIZE
	.align		4
.L_21:
        /*0088*/ 	.byte	0x03, 0x19
        /*008a*/ 	.short	0x0019


	//----- nvinfo : EIATTR_PARAM_CBANK
	.align		4
        /*008c*/ 	.byte	0x04, 0x0a
        /*008e*/ 	.short	(.L_23 - .L_22)
	.align		4
.L_22:
        /*0090*/ 	.word	index@(.nv.constant0._Z19findGraphemsWithGPUPKcPiiib)
        /*0094*/ 	.short	0x0380
        /*0096*/ 	.short	0x0019


	//----- nvinfo : EIATTR_SW_WAR
	.align		4
.L_23:
        /*0098*/ 	.byte	0x04, 0x36
        /*009a*/ 	.short	(.L_25 - .L_24)
.L_24:
        /*009c*/ 	.word	0x00000008
.L_25:


//--------------------- .nv.callgraph             --------------------------
	.section	.nv.callgraph,"",@"SHT_CUDA_CALLGRAPH"
	.align	4
	.sectionentsize	8
	.align		4
        /*0000*/ 	.word	0x00000000
	.align		4
        /*0004*/ 	.word	0xffffffff
	.align		4
        /*0008*/ 	.word	0x00000000
	.align		4
        /*000c*/ 	.word	0xfffffffe
	.align		4
        /*0010*/ 	.word	0x00000000
	.align		4
        /*0014*/ 	.word	0xfffffffd
	.align		4
        /*0018*/ 	.word	0x00000000
	.align		4
        /*001c*/ 	.word	0xfffffffc


//--------------------- .text._Z19findGraphemsWithGPUPKcPiiib --------------------------
	.section	.text._Z19findGraphemsWithGPUPKcPiiib,"ax",@progbits
	.align	128
        .global         _Z19findGraphemsWithGPUPKcPiiib
        .type           _Z19findGraphemsWithGPUPKcPiiib,@function
        .size           _Z19findGraphemsWithGPUPKcPiiib,(.L_x_14 - _Z19findGraphemsWithGPUPKcPiiib)
        .other          _Z19findGraphemsWithGPUPKcPiiib,@"STO_CUDA_ENTRY STV_DEFAULT"
_Z19findGraphemsWithGPUPKcPiiib:
.text._Z19findGraphemsWithGPUPKcPiiib:
[----:B------:R-:W-:Y:S01]  /*0000*/  LDC R1, c[0x0][0x37c] ;  /* 0x0000df00ff017b82 */ /* 0x000fe20000000800 */
[----:B------:R-:W0:Y:S01]  /*0010*/  S2R R5, SR_CTAID.X ;  /* 0x0000000000057919 */ /* 0x000e220000002500 */
[----:B------:R-:W1:Y:S06]  /*0020*/  LDCU.U8 UR4, c[0x0][0x398] ;  /* 0x00007300ff0477ac */ /* 0x000e6c0008000000 */
[----:B------:R-:W2:Y:S01]  /*0030*/  LDC.64 R2, c[0x0][0x390] ;  /* 0x0000e400ff027b82 */ /* 0x000ea20000000a00 */
[----:B------:R-:W-:Y:S01]  /*0040*/  BSSY.RECONVERGENT B0, `(.L_x_0) ;  /* 0x0000016000007945 */ /* 0x000fe20003800200 */
[----:B------:R-:W0:Y:S01]  /*0050*/  S2R R0, SR_TID.X ;  /* 0x0000000000007919 */ /* 0x000e220000002100 */
[----:B------:R-:W0:Y:S01]  /*0060*/  LDCU UR5, c[0x0][0x360] ;  /* 0x00006c00ff0577ac */ /* 0x000e220008000800 */
[----:B------:R-:W3:Y:S01]  /*0070*/  LDCU.64 UR6, c[0x0][0x358] ;  /* 0x00006b00ff0677ac */ /* 0x000ee20008000a00 */
[----:B-1----:R-:W-:-:S06]  /*0080*/  UPRMT UR4, UR4, 0x8880, URZ ;  /* 0x0000888004047896 */ /* 0x002fcc00080000ff */
[----:B------:R-:W-:Y:S01]  /*0090*/  ISETP.NE.AND P0, PT, RZ, UR4, PT ;  /* 0x00000004ff007c0c */ /* 0x000fe2000bf05270 */
[----:B0-----:R-:W-:-:S04]  /*00a0*/  IMAD R5, R5, UR5, R0 ;  /* 0x0000000505057c24 */ /* 0x001fc8000f8e0200 */
[----:B--2---:R-:W-:-:S04]  /*00b0*/  IMAD R5, R5, R2, RZ ;  /* 0x0000000205057224 */ /* 0x004fc800078e02ff */
[----:B------:R-:W-:-:S04]  /*00c0*/  VIADD R6, R5, 0x2 ;  /* 0x0000000205067836 */ /* 0x000fc80000000000 */
[----:B------:R-:W-:-:S05]  /*00d0*/  @P0 VIADD R6, R5, 0x1 ;  /* 0x0000000105060836 */ /* 0x000fca0000000000 */
[CC--:B------:R-:W-:Y:S02]  /*00e0*/  ISETP.GE.AND P1, PT, R6.reuse, R3.reuse, PT ;  /* 0x000000030600720c */ /* 0x0c0fe40003f26270 */
[----:B------:R-:W-:-:S04]  /*00f0*/  ISETP.GE.AND P0, PT, R6, R3, PT ;  /* 0x000000030600720c */ /* 0x000fc80003f06270 */
[----:B------:R-:W-:-:S07]  /*0100*/  ISETP.LT.OR P0, PT, R2, 0x1, P0 ;  /* 0x000000010200780c */ /* 0x000fce0000701670 */
[----:B---3--:R-:W-:Y:S06]  /*0110*/  @P1 BRA `(.L_x_1) ;  /* 0x0000000000201947 */ /* 0x008fec0003800000 */
[----:B------:R-:W0:Y:S01]  /*0120*/  LDCU.64 UR8, c[0x0][0x380] ;  /* 0x00007000ff0877ac */ /* 0x000e220008000a00 */
[----:B------:R-:W-:Y:S02]  /*0130*/  ISETP.NE.AND P1, PT, RZ, UR4, PT ;  /* 0x00000004ff007c0c */ /* 0x000fe4000bf25270 */
[----:B0-----:R-:W-:-:S04]  /*0140*/  IADD3 R8, P2, PT, R5, UR8, RZ ;  /* 0x0000000805087c10 */ /* 0x001fc8000ff5e0ff */
[----:B------:R-:W-:-:S07]  /*0150*/  LEA.HI.X.SX32 R9, R5, UR9, 0x1, P2 ;  /* 0x0000000905097c11 */ /* 0x000fce00090f0eff */
[----:B------:R-:W2:Y:S04]  /*0160*/  @!P1 LDG.E.S8 R4, desc[UR6][R8.64+0x1] ;  /* 0x0000010608049981 */ /* 0x000ea8000c1e1300 */
[----:B------:R-:W3:Y:S01]  /*0170*/  LDG.E.S8 R7, desc[UR6][R8.64] ;  /* 0x0000000608077981 */ /* 0x000ee2000c1e1300 */
[----:B--2---:R-:W-:Y:S02]  /*0180*/  @!P1 VIADD R0, R4, 0xffffff9f ;  /* 0xffffff9f04009836 */ /* 0x004fe40000000000 */
[----:B---3--:R-:W-:-:S07]  /*0190*/  VIADD R7, R7, 0xffffff9f ;  /* 0xffffff9f07077836 */ /* 0x008fce0000000000 */
.L_x_1:
[----:B------:R-:W-:Y:S05]  /*01a0*/  BSYNC.RECONVERGENT B0 ;  /* 0x0000000000007941 */ /* 0x000fea0003800200 */
.L_x_0:
[----:B------:R-:W-:Y:S05]  /*01b0*/  @P0 EXIT ;  /* 0x000000000000094d */ /* 0x000fea0003800000 */
[----:B------:R-:W-:Y:S01]  /*01c0*/  UISETP.NE.AND UP0, UPT, UR4, URZ, UPT ;  /* 0x000000ff0400728c */ /* 0x000fe2000bf05270 */
[----:B------:R-:W-:-:S08]  /*01d0*/  IMAD.IADD R2, R5, 0x1, R2 ;  /* 0x0000000105027824 */ /* 0x000fd000078e0202 */
[----:B------:R-:W-:Y:S05]  /*01e0*/  BRA.U UP0, `(.L_x_2) ;  /* 0x0000000500a47547 */ /* 0x000fea000b800000 */
[----:B------:R-:W-:Y:S01]  /*01f0*/  LOP3.LUT R4, RZ, R5, RZ, 0x33, !PT ;  /* 0x00000005ff047212 */ /* 0x000fe200078e33ff */
[----:B------:R-:W0:Y:S01]  /*0200*/  LDCU.128 UR8, c[0x0][0x380] ;  /* 0x00007000ff0877ac */ /* 0x000e220008000c00 */
[----:B------:R-:W-:Y:S01]  /*0210*/  VIADDMNMX R9, R5, 0x1, R2, !PT ;  /* 0x0000000105097846 */ /* 0x000fe20007800102 */
[----:B------:R-:W-:Y:S04]  /*0220*/  BSSY.RECONVERGENT B0, `(.L_x_3) ;  /* 0x0000024000007945 */ /* 0x000fe80003800200 */
[C---:B------:R-:W-:Y:S02]  /*0230*/  IMAD.IADD R9, R4.reuse, 0x1, R9 ;  /* 0x0000000104097824 */ /* 0x040fe400078e0209 */
[----:B------:R-:W-:-:S05]  /*0240*/  IMAD.IADD R4, R4, 0x1, R3 ;  /* 0x0000000104047824 */ /* 0x000fca00078e0203 */
[----:B------:R-:W-:-:S04]  /*0250*/  VIADDMNMX.U32 R4, R4, 0xfffffffe, R9, PT ;  /* 0xfffffffe04047846 */ /* 0x000fc80003800009 */
[----:B------:R-:W-:-:S04]  /*0260*/  LOP3.LUT R8, R4, 0x3, RZ, 0xc0, !PT ;  /* 0x0000000304087812 */ /* 0x000fc800078ec0ff */
[----:B------:R-:W-:-:S13]  /*0270*/  ISETP.NE.AND P0, PT, R8, 0x3, PT ;  /* 0x000000030800780c */ /* 0x000fda0003f05270 */
[----:B0-----:R-:W-:Y:S05]  /*0280*/  @!P0 BRA `(.L_x_4) ;  /* 0x0000000000748947 */ /* 0x001fea0003800000 */
[----:B------:R-:W-:Y:S01]  /*0290*/  VIADD R8, R4, 0x1 ;  /* 0x0000000104087836 */ /* 0x000fe20000000000 */
[----:B------:R-:W-:Y:S04]  /*02a0*/  BSSY.RECONVERGENT B1, `(.L_x_5) ;  /* 0x000001a000017945 */ /* 0x000fe80003800200 */
[----:B------:R-:W-:-:S05]  /*02b0*/  LOP3.LUT R8, R8, 0x3, RZ, 0xc0, !PT ;  /* 0x0000000308087812 */ /* 0x000fca00078ec0ff */
[----:B------:R-:W-:-:S07]  /*02c0*/  IMAD.MOV R12, RZ, RZ, -R8 ;  /* 0x000000ffff0c7224 */ /* 0x000fce00078e0a08 */
.L_x_6:
[----:B------:R-:W-:-:S04]  /*02d0*/  IADD3 R8, P0, PT, R6, UR8, RZ ;  /* 0x0000000806087c10 */ /* 0x000fc8000ff1e0ff */
[----:B------:R-:W-:-:S05]  /*02e0*/  LEA.HI.X.SX32 R9, R6, UR9, 0x1, P0 ;  /* 0x0000000906097c11 */ /* 0x000fca00080f0eff */
[----:B------:R-:W2:Y:S01]  /*02f0*/  LDG.E.U8 R8, desc[UR6][R8.64] ;  /* 0x0000000608087981 */ /* 0x000ea2000c1e1100 */
[----:B------:R-:W-:Y:S02]  /*0300*/  IMAD R6, R7, 0x1a, R0 ;  /* 0x0000001a07067824 */ /* 0x000fe400078e0200 */
[----:B0-----:R-:W-:Y:S02]  /*0310*/  IMAD.MOV.U32 R13, RZ, RZ, 0x1 ;  /* 0x00000001ff0d7424 */ /* 0x001fe400078e00ff */
[----:B------:R-:W-:Y:S02]  /*0320*/  IMAD R6, R6, 0x1a, RZ ;  /* 0x0000001a06067824 */ /* 0x000fe400078e02ff */
[----:B------:R-:W-:Y:S01]  /*0330*/  VIADD R12, R12, 0x1 ;  /* 0x000000010c0c7836 */ /* 0x000fe20000000000 */
[----:B--2---:R-:W-:-:S04]  /*0340*/  PRMT R7, R8, 0x8880, RZ ;  /* 0x0000888008077816 */ /* 0x004fc800000000ff */
[----:B------:R-:W-:Y:S02]  /*0350*/  SHF.R.S32.HI R11, RZ, 0x1f, R7 ;  /* 0x0000001fff0b7819 */ /* 0x000fe40000011407 */
[----:B------:R-:W-:-:S04]  /*0360*/  IADD3 R7, P0, PT, R6, R7, RZ ;  /* 0x0000000706077210 */ /* 0x000fc80007f1e0ff */
[----:B------:R-:W-:Y:S02]  /*0370*/  LEA.HI.X.SX32 R6, R6, R11, 0x1, P0 ;  /* 0x0000000b06067211 */ /* 0x000fe400000f0eff */
[----:B------:R-:W-:-:S04]  /*0380*/  LEA R10, P0, R7, UR10, 0x2 ;  /* 0x0000000a070a7c11 */ /* 0x000fc8000f8010ff */
[----:B------:R-:W-:Y:S02]  /*0390*/  LEA.HI.X R11, R7, UR11, R6, 0x2, P0 ;  /* 0x0000000b070b7c11 */ /* 0x000fe400080f1406 */
[----:B------:R-:W-:Y:S02]  /*03a0*/  ISETP.NE.AND P0, PT, R12, RZ, PT ;  /* 0x000000ff0c00720c */ /* 0x000fe40003f05270 */
[----:B------:R-:W-:Y:S01]  /*03b0*/  PRMT R8, R8, 0x8880, RZ ;  /* 0x0000888008087816 */ /* 0x000fe200000000ff */
[----:B------:R-:W-:Y:S01]  /*03c0*/  IMAD.MOV.U32 R7, RZ, RZ, R0 ;  /* 0x000000ffff077224 */ /* 0x000fe200078e0000 */
[----:B------:R0:W-:Y:S01]  /*03d0*/  REDG.E.ADD.STRONG.GPU desc[UR6][R10.64+-0x184], R13 ;  /* 0xfffe7c0d0a00798e */ /* 0x0001e2000c12e106 */
[C---:B------:R-:W-:Y:S02]  /*03e0*/  VIADD R6, R5.reuse, 0x3 ;  /* 0x0000000305067836 */ /* 0x040fe40000000000 */
[----:B------:R-:W-:Y:S02]  /*03f0*/  IMAD.MOV.U32 R0, RZ, RZ, R8 ;  /* 0x000000ffff007224 */ /* 0x000fe400078e0008 */
[----:B------:R-:W-:-:S02]  /*0400*/  VIADD R8, R5, 0x1 ;  /* 0x0000000105087836 */ /* 0x000fc40000000000 */
[----:B------:R-:W-:Y:S02]  /*0410*/  VIADD R0, R0, 0xffffff9f ;  /* 0xffffff9f00007836 */ /* 0x000fe40000000000 */
[----:B------:R-:W-:Y:S01]  /*0420*/  IMAD.MOV.U32 R5, RZ, RZ, R8 ;  /* 0x000000ffff057224 */ /* 0x000fe200078e0008 */
[----:B------:R-:W-:Y:S06]  /*0430*/  @P0 BRA `(.L_x_6) ;  /* 0xfffffffc00a40947 */ /* 0x000fec000383ffff */
[----:B------:R-:W-:Y:S05]  /*0440*/  BSYNC.RECONVERGENT B1 ;  /* 0x0000000000017941 */ /* 0x000fea0003800200 */
.L_x_5:
[----:B------:R-:W-:-:S07]  /*0450*/  IMAD.MOV.U32 R5, RZ, RZ, R8 ;  /* 0x000000ffff057224 */ /* 0x000fce00078e0008 */
.L_x_4:
[----:B------:R-:W-:Y:S05]  /*0460*/  BSYNC.RECONVERGENT B0 ;  /* 0x0000000000007941 */ /* 0x000fea0003800200 */
.L_x_3:
[----:B------:R-:W-:Y:S01]  /*0470*/  ISETP.GE.U32.AND P0, PT, R4, 0x3, PT ;  /* 0x000000030400780c */ /* 0x000fe20003f06070 */
[----:B------:R-:W1:-:S12]  /*0480*/  LDCU.128 UR12, c[0x0][0x380] ;  /* 0x00007000ff0c77ac */ /* 0x000e580008000c00 */
[----:B-1----:R-:W-:Y:S05]  /*0490*/  @!P0 EXIT ;  /* 0x000000000000894d */ /* 0x002fea0003800000 */
.L_x_7:
[----:B0-----:R-:W-:-:S04]  /*04a0*/  IADD3 R10, P0, PT, R6, UR12, RZ ;  /* 0x0000000c060a7c10 */ /* 0x001fc8000ff1e0ff */
[----:B------:R-:W-:-:S05]  /*04b0*/  LEA.HI.X.SX32 R11, R6, UR13, 0x1, P0 ;  /* 0x0000000d060b7c11 */ /* 0x000fca00080f0eff */
[----:B------:R-:W2:Y:S01]  /*04c0*/  LDG.E.U8 R10, desc[UR6][R10.64] ;  /* 0x000000060a0a7981 */ /* 0x000ea2000c1e1100 */
[----:B-1----:R-:W-:Y:S01]  /*04d0*/  IMAD R4, R7, 0x1a, R0 ;  /* 0x0000001a07047824 */ /* 0x002fe200078e0200 */
[----:B------:R-:W-:-:S03]  /*04e0*/  IADD3 R8, P1, PT, R5, UR12, RZ ;  /* 0x0000000c05087c10 */ /* 0x000fc6000ff3e0ff */
[----:B------:R-:W-:Y:S01]  /*04f0*/  IMAD R4, R4, 0x1a, RZ ;  /* 0x0000001a04047824 */ /* 0x000fe200078e02ff */
[----:B--2---:R-:W-:-:S04]  /*0500*/  PRMT R7, R10, 0x8880, RZ ;  /* 0x000088800a077816 */ /* 0x004fc800000000ff */
[----:B------:R-:W-:Y:S02]  /*0510*/  SHF.R.S32.HI R9, RZ, 0x1f, R7 ;  /* 0x0000001fff097819 */ /* 0x000fe40000011407 */
[----:B------:R-:W-:-:S04]  /*0520*/  IADD3 R7, P0, PT, R4, R7, RZ ;  /* 0x0000000704077210 */ /* 0x000fc80007f1e0ff */
[----:B------:R-:W-:Y:S02]  /*0530*/  LEA.HI.X.SX32 R4, R4, R9, 0x1, P0 ;  /* 0x0000000904047211 */ /* 0x000fe400000f0eff */
[----:B------:R-:W-:Y:S02]  /*0540*/  LEA R6, P0, R7, UR14, 0x2 ;  /* 0x0000000e07067c11 */ /* 0x000fe4000f8010ff */
[----:B------:R-:W-:Y:S02]  /*0550*/  LEA.HI.X.SX32 R9, R5, UR13, 0x1, P1 ;  /* 0x0000000d05097c11 */ /* 0x000fe400088f0eff */
[----:B------:R-:W-:Y:S01]  /*0560*/  LEA.HI.X R7, R7, UR15, R4, 0x2, P0 ;  /* 0x0000000f07077c11 */ /* 0x000fe200080f1404 */
[----:B------:R-:W-:-:S05]  /*0570*/  IMAD.MOV.U32 R4, RZ, RZ, 0x1 ;  /* 0x00000001ff047424 */ /* 0x000fca00078e00ff */
[----:B------:R0:W-:Y:S04]  /*0580*/  REDG.E.ADD.STRONG.GPU desc[UR6][R6.64+-0x184], R4 ;  /* 0xfffe7c040600798e */ /* 0x0001e8000c12e106 */
[----:B------:R-:W2:Y:S01]  /*0590*/  LDG.E.U8 R12, desc[UR6][R8.64+0x3] ;  /* 0x00000306080c7981 */ /* 0x000ea2000c1e1100 */
[----:B------:R-:W-:-:S05]  /*05a0*/  PRMT R10, R10, 0x8880, RZ ;  /* 0x000088800a0a7816 */ /* 0x000fca00000000ff */
[----:B------:R-:W-:-:S04]  /*05b0*/  VIADD R11, R10, 0xffffff9f ;  /* 0xffffff9f0a0b7836 */ /* 0x000fc80000000000 */
[----:B------:R-:W-:-:S04]  /*05c0*/  IMAD R0, R0, 0x1a, R11 ;  /* 0x0000001a00007824 */ /* 0x000fc800078e020b */
[----:B------:R-:W-:Y:S01]  /*05d0*/  IMAD R0, R0, 0x1a, RZ ;  /* 0x0000001a00007824 */ /* 0x000fe200078e02ff */
[----:B--2---:R-:W-:-:S04]  /*05e0*/  PRMT R11, R12, 0x8880, RZ ;  /* 0x000088800c0b7816 */ /* 0x004fc800000000ff */
[----:B------:R-:W-:Y:S02]  /*05f0*/  SHF.R.S32.HI R13, RZ, 0x1f, R11 ;  /* 0x0000001fff0d7819 */ /* 0x000fe4000001140b */
[----:B------:R-:W-:-:S04]  /*0600*/  IADD3 R11, P0, PT, R0, R11, RZ ;  /* 0x0000000b000b7210 */ /* 0x000fc80007f1e0ff */
[----:B------:R-:W-:Y:S02]  /*0610*/  LEA.HI.X.SX32 R0, R0, R13, 0x1, P0 ;  /* 0x0000000d00007211 */ /* 0x000fe400000f0eff */
[----:B0-----:R-:W-:-:S04]  /*0620*/  LEA R6, P0, R11, UR14, 0x2 ;  /* 0x0000000e0b067c11 */ /* 0x001fc8000f8010ff */
[----:B------:R-:W-:-:S05]  /*0630*/  LEA.HI.X R7, R11, UR15, R0, 0x2, P0 ;  /* 0x0000000f0b077c11 */ /* 0x000fca00080f1400 */
[----:B------:R0:W-:Y:S04]  /*0640*/  REDG.E.ADD.STRONG.GPU desc[UR6][R6.64+-0x184], R4 ;  /* 0xfffe7c040600798e */ /* 0x0001e8000c12e106 */
[----:B------:R-:W2:Y:S01]  /*0650*/  LDG.E.U8 R13, desc[UR6][R8.64+0x4] ;  /* 0x00000406080d7981 */ /* 0x000ea2000c1e1100 */
[----:B------:R-:W-:Y:S01]  /*0660*/  PRMT R0, R12, 0x8880, RZ ;  /* 0x000088800c007816 */ /* 0x000fe200000000ff */
[----:B------:R-:W-:-:S04]  /*0670*/  IMAD.MOV.U32 R17, RZ, RZ, 0x2a4 ;  /* 0x000002a4ff117424 */ /* 0x000fc800078e00ff */
[----:B------:R-:W-:Y:S02]  /*0680*/  VIADD R11, R0, 0xffffff9f ;  /* 0xffffff9f000b7836 */ /* 0x000fe40000000000 */
[----:B------:R-:W-:-:S04]  /*0690*/  IMAD R10, R10, R17, -0x10024 ;  /* 0xfffeffdc0a0a7424 */ /* 0x000fc800078e0211 */
[----:B------:R-:W-:Y:S01]  /*06a0*/  IMAD R10, R11, 0x1a, R10 ;  /* 0x0000001a0b0a7824 */ /* 0x000fe200078e020a */
[----:B--2---:R-:W-:-:S05]  /*06b0*/  PRMT R12, R13, 0x8880, RZ ;  /* 0x000088800d0c7816 */ /* 0x004fca00000000ff */
[----:B------:R-:W-:-:S05]  /*06c0*/  IMAD.MOV.U32 R11, RZ, RZ, R12 ;  /* 0x000000ffff0b7224 */ /* 0x000fca00078e000c */
[----:B------:R-:W-:Y:S02]  /*06d0*/  SHF.R.S32.HI R15, RZ, 0x1f, R11 ;  /* 0x0000001fff0f7819 */ /* 0x000fe4000001140b */
[----:B------:R-:W-:-:S04]  /*06e0*/  IADD3 R11, P0, PT, R10, R11, RZ ;  /* 0x0000000b0a0b7210 */ /* 0x000fc80007f1e0ff */
[----:B0-----:R-:W-:Y:S02]  /*06f0*/  LEA.HI.X.SX32 R6, R10, R15, 0x1, P0 ;  /* 0x0000000f0a067211 */ /* 0x001fe400000f0eff */
[----:B------:R-:W-:-:S04]  /*0700*/  LEA R10, P0, R11, UR14, 0x2 ;  /* 0x0000000e0b0a7c11 */ /* 0x000fc8000f8010ff */
[----:B------:R-:W-:-:S05]  /*0710*/  LEA.HI.X R11, R11, UR15, R6, 0x2, P0 ;  /* 0x0000000f0b0b7c11 */ /* 0x000fca00080f1406 */
[----:B------:R0:W-:Y:S04]  /*0720*/  REDG.E.ADD.STRONG.GPU desc[UR6][R10.64+-0x184], R4 ;  /* 0xfffe7c040a00798e */ /* 0x0001e8000c12e106 */
[----:B------:R-:W2:Y:S01]  /*0730*/  LDG.E.U8 R12, desc[UR6][R8.64+0x5] ;  /* 0x00000506080c7981 */ /* 0x000ea2000c1e1100 */
[----:B------:R-:W-:Y:S01]  /*0740*/  PRMT R7, R13, 0x8880, RZ ;  /* 0x000088800d077816 */ /* 0x000fe200000000ff */
[----:B------:R-:W-:-:S04]  /*0750*/  IMAD R0, R0, R17, -0x10024 ;  /* 0xfffeffdc00007424 */ /* 0x000fc800078e0211 */
[----:B------:R-:W-:-:S04]  /*0760*/  VIADD R7, R7, 0xffffff9f ;  /* 0xffffff9f07077836 */ /* 0x000fc80000000000 */
[----:B------:R-:W-:Y:S02]  /*0770*/  IMAD R0, R7, 0x1a, R0 ;  /* 0x0000001a07007824 */ /* 0x000fe400078e0200 */
[C---:B0-----:R-:W-:Y:S02]  /*0780*/  VIADD R11, R5.reuse, 0x4 ;  /* 0x00000004050b7836 */ /* 0x041fe40000000000 */
[----:B------:R-:W-:-:S05]  /*0790*/  VIADD R6, R5, 0x6 ;  /* 0x0000000605067836 */ /* 0x000fca0000000000 */
[----:B------:R-:W-:Y:S01]  /*07a0*/  ISETP.LT.AND P1, PT, R6, R3, PT ;  /* 0x000000030600720c */ /* 0x000fe20003f21270 */
[----:B------:R-:W-:Y:S01]  /*07b0*/  IMAD.MOV.U32 R5, RZ, RZ, R11 ;  /* 0x000000ffff057224 */ /* 0x000fe200078e000b */
[----:B--2---:R-:W-:-:S04]  /*07c0*/  PRMT R13, R12, 0x8880, RZ ;  /* 0x000088800c0d7816 */ /* 0x004fc800000000ff */
[----:B------:R-:W-:Y:S02]  /*07d0*/  SHF.R.S32.HI R15, RZ, 0x1f, R13 ;  /* 0x0000001fff0f7819 */ /* 0x000fe4000001140d */
[----:B------:R-:W-:-:S04]  /*07e0*/  IADD3 R13, P0, PT, R0, R13, RZ ;  /* 0x0000000d000d7210 */ /* 0x000fc80007f1e0ff */
[----:B------:R-:W-:Y:S02]  /*07f0*/  LEA.HI.X.SX32 R0, R0, R15, 0x1, P0 ;  /* 0x0000000f00007211 */ /* 0x000fe400000f0eff */
[----:B------:R-:W-:-:S04]  /*0800*/  LEA R8, P0, R13, UR14, 0x2 ;  /* 0x0000000e0d087c11 */ /* 0x000fc8000f8010ff */
[----:B------:R-:W-:Y:S02]  /*0810*/  LEA.HI.X R9, R13, UR15, R0, 0x2, P0 ;  /* 0x0000000f0d097c11 */ /* 0x000fe400080f1400 */
[----:B------:R-:W-:Y:S02]  /*0820*/  ISETP.GE.AND P0, PT, R11, R2, PT ;  /* 0x000000020b00720c */ /* 0x000fe40003f06270 */
[----:B------:R-:W-:Y:S01]  /*0830*/  PRMT R0, R12, 0x8880, RZ ;  /* 0x000088800c007816 */ /* 0x000fe200000000ff */
[----:B------:R1:W-:Y:S04]  /*0840*/  REDG.E.ADD.STRONG.GPU desc[UR6][R8.64+-0x184], R4 ;  /* 0xfffe7c040800798e */ /* 0x0003e8000c12e106 */
[----:B------:R-:W-:-:S06]  /*0850*/  VIADD R0, R0, 0xffffff9f ;  /* 0xffffff9f00007836 */ /* 0x000fcc0000000000 */
[----:B------:R-:W-:Y:S05]  /*0860*/  @!P0 BRA P1, `(.L_x_7) ;  /* 0xfffffffc000c8947 */ /* 0x000fea000083ffff */
[----:B------:R-:W-:Y:S05]  /*0870*/  EXIT ;  /* 0x000000000000794d */ /* 0x000fea0003800000 */
.L_x_2:
[----:B------:R-:W-:Y:S01]  /*0880*/  LOP3.LUT R0, RZ, R5, RZ, 0x33, !PT ;  /* 0x00000005ff007212 */ /* 0x000fe200078e33ff */
[----:B------:R-:W0:Y:S01]  /*0890*/  LDCU.128 UR8, c[0x0][0x380] ;  /* 0x00007000ff0877ac */ /* 0x000e220008000c00 */
[----:B------:R-:W-:Y:S01]  /*08a0*/  VIADDMNMX R9, R5, 0x1, R2, !PT ;  /* 0x0000000105097846 */ /* 0x000fe20007800102 */
[----:B------:R-:W-:Y:S02]  /*08b0*/  BSSY.RECONVERGENT B0, `(.L_x_8) ;  /* 0x0000021000007945 */ /* 0x000fe40003800200 */
        /* <DEDUP_REMOVED lines=10> */
.L_x_11:
[----:B------:R-:W-:-:S04]  /*0960*/  IADD3 R10, P0, PT, R6, UR8, RZ ;  /* 0x00000008060a7c10 */ /* 0x000fc8000ff1e0ff */
[----:B------:R-:W-:-:S05]  /*0970*/  LEA.HI.X.SX32 R11, R6, UR9, 0x1, P0 ;  /* 0x00000009060b7c11 */ /* 0x000fca00080f0eff */
[----:B------:R-:W2:Y:S01]  /*0980*/  LDG.E.U8 R10, desc[UR6][R10.64] ;  /* 0x000000060a0a7981 */ /* 0x000ea2000c1e1100 */
[----:B------:R-:W-:Y:S02]  /*0990*/  IMAD R7, R7, 0x1a, RZ ;  /* 0x0000001a07077824 */ /* 0x000fe400078e02ff */
[----:B------:R-:W-:Y:S02]  /*09a0*/  VIADD R0, R0, 0x1 ;  /* 0x0000000100007836 */ /* 0x000fe40000000000 */
[----:B0-----:R-:W-:Y:S01]  /*09b0*/  IMAD.MOV.U32 R13, RZ, RZ, 0x1 ;  /* 0x00000001ff0d7424 */ /* 0x001fe200078e00ff */
        /* <DEDUP_REMOVED lines=8> */
[C---:B------:R-:W-:Y:S01]  /*0a40*/  VIADD R10, R5.reuse, 0x1 ;  /* 0x00000001050a7836 */ /* 0x040fe20000000000 */
[----:B------:R0:W-:Y:S01]  /*0a50*/  REDG.E.ADD.STRONG.GPU desc[UR6][R8.64+-0x184], R13 ;  /* 0xfffe7c0d0800798e */ /* 0x0001e2000c12e106 */
[----:B------:R-:W-:Y:S02]  /*0a60*/  VIADD R6, R5, 0x2 ;  /* 0x0000000205067836 */ /* 0x000fe40000000000 */
[----:B------:R-:W-:Y:S02]  /*0a70*/  VIADD R7, R4, 0xffffff9f ;  /* 0xffffff9f04077836 */ /* 0x000fe40000000000 */
[----:B------:R-:W-:-:S04]  /*0a80*/  IMAD.MOV.U32 R5, RZ, RZ, R10 ;  /* 0x000000ffff057224 */ /* 0x000fc800078e000a */
[----:B------:R-:W-:Y:S05]  /*0a90*/  @P0 BRA `(.L_x_11) ;  /* 0xfffffffc00b00947 */ /* 0x000fea000383ffff */
[----:B------:R-:W-:Y:S05]  /*0aa0*/  BSYNC.RECONVERGENT B1 ;  /* 0x0000000000017941 */ /* 0x000fea0003800200 */
.L_x_10:
[----:B------:R-:W-:-:S07]  /*0ab0*/  IMAD.MOV.U32 R5, RZ, RZ, R10 ;  /* 0x000000ffff057224 */ /* 0x000fce00078e000a */
.L_x_9:
[----:B------:R-:W-:Y:S05]  /*0ac0*/  BSYNC.RECONVERGENT B0 ;  /* 0x0000000000007941 */ /* 0x000fea0003800200 */
.L_x_8:
[----:B------:R-:W-:Y:S01]  /*0ad0*/  ISETP.GE.U32.AND P0, PT, R12, 0x3, PT ;  /* 0x000000030c00780c */ /* 0x000fe20003f06070 */
[----:B------:R-:W1:-:S12]  /*0ae0*/  LDCU.128 UR12, c[0x0][0x380] ;  /* 0x00007000ff0c77ac */ /* 0x000e580008000c00 */
[----:B-1----:R-:W-:Y:S05]  /*0af0*/  @!P0 EXIT ;  /* 0x000000000000894d */ /* 0x002fea0003800000 */
.L_x_12:
[----:B0-----:R-:W-:-:S04]  /*0b00*/  IADD3 R8, P0, PT, R6, UR12, RZ ;  /* 0x0000000c06087c10 */ /* 0x001fc8000ff1e0ff */
[----:B------:R-:W-:-:S06]  /*0b10*/  LEA.HI.X.SX32 R9, R6, UR13, 0x1, P0 ;  /* 0x0000000d06097c11 */ /* 0x000fcc00080f0eff */
[----:B------:R-:W2:Y:S01]  /*0b20*/  LDG.E.U8 R9, desc[UR6][R8.64] ;  /* 0x0000000608097981 */ /* 0x000ea2000c1e1100 */
[----:B------:R-:W-:Y:S01]  /*0b30*/  IMAD R7, R7, 0x1a, RZ ;  /* 0x0000001a07077824 */ /* 0x000fe200078e02ff */
[----:B------:R-:W-:Y:S02]  /*0b40*/  IADD3 R6, P1, PT, R5, UR12, RZ ;  /* 0x0000000c05067c10 */ /* 0x000fe4000ff3e0ff */
[----:B--2---:R-:W-:-:S04]  /*0b50*/  PRMT R0, R9, 0x8880, RZ ;  /* 0x0000888009007816 */ /* 0x004fc800000000ff */
[----:B------:R-:W-:Y:S02]  /*0b60*/  SHF.R.S32.HI R4, RZ, 0x1f, R0 ;  /* 0x0000001fff047819 */ /* 0x000fe40000011400 */
[----:B------:R-:W-:-:S04]  /*0b70*/  IADD3 R0, P0, PT, R7, R0, RZ ;  /* 0x0000000007007210 */ /* 0x000fc80007f1e0ff */
[----:B------:R-:W-:Y:S02]  /*0b80*/  LEA.HI.X.SX32 R11, R7, R4, 0x1, P0 ;  /* 0x00000004070b7211 */ /* 0x000fe400000f0eff */
[C---:B------:R-:W-:Y:S02]  /*0b90*/  LEA R10, P0, R0.reuse, UR14, 0x2 ;  /* 0x0000000e000a7c11 */ /* 0x040fe4000f8010ff */
[----:B------:R-:W-:Y:S02]  /*0ba0*/  LEA.HI.X.SX32 R7, R5, UR13, 0x1, P1 ;  /* 0x0000000d05077c11 */ /* 0x000fe400088f0eff */
[----:B------:R-:W-:Y:S01]  /*0bb0*/  LEA.HI.X R11, R0, UR15, R11, 0x2, P0 ;  /* 0x0000000f000b7c11 */ /* 0x000fe200080f140b */
[----:B------:R-:W-:-:S05]  /*0bc0*/  IMAD.MOV.U32 R0, RZ, RZ, 0x1 ;  /* 0x00000001ff007424 */ /* 0x000fca00078e00ff */
[----:B------:R0:W-:Y:S04]  /*0bd0*/  REDG.E.ADD.STRONG.GPU desc[UR6][R10.64+-0x184], R0 ;  /* 0xfffe7c000a00798e */ /* 0x0001e8000c12e106 */
[----:B------:R-:W2:Y:S01]  /*0be0*/  LDG.E.U8 R4, desc[UR6][R6.64+0x2] ;  /* 0x0000020606047981 */ /* 0x000ea2000c1e1100 */
[----:B------:R-:W-:Y:S02]  /*0bf0*/  PRMT R13, R9, 0x8880, RZ ;  /* 0x00008880090d7816 */ /* 0x000fe400000000ff */
[----:B--2---:R-:W-:-:S04]  /*0c00*/  PRMT R8, R4, 0x8880, RZ ;  /* 0x0000888004087816 */ /* 0x004fc800000000ff */
[----:B------:R-:W-:-:S03]  /*0c10*/  SHF.R.S32.HI R9, RZ, 0x1f, R8 ;  /* 0x0000001fff097819 */ /* 0x000fc60000011408 */
[----:B------:R-:W-:-:S03]  /*0c20*/  IMAD.WIDE R8, R13, 0x1a, R8 ;  /* 0x0000001a0d087825 */ /* 0x000fc600078e0208 */
[----:B------:R-:W-:-:S04]  /*0c30*/  LEA R12, P0, R8, UR14, 0x2 ;  /* 0x0000000e080c7c11 */ /* 0x000fc8000f8010ff */
[----:B------:R-:W-:-:S05]  /*0c40*/  LEA.HI.X R13, R8, UR15, R9, 0x2, P0 ;  /* 0x0000000f080d7c11 */ /* 0x000fca00080f1409 */
[----:B------:R1:W-:Y:S04]  /*0c50*/  REDG.E.ADD.STRONG.GPU desc[UR6][R12.64+-0x28ec], R0 ;  /* 0xffd714000c00798e */ /* 0x0003e8000c12e106 */
[----:B------:R-:W2:Y:S01]  /*0c60*/  LDG.E.U8 R14, desc[UR6][R6.64+0x3] ;  /* 0x00000306060e7981 */ /* 0x000ea2000c1e1100 */
[----:B0-----:R-:W-:Y:S02]  /*0c70*/  PRMT R11, R4, 0x8880, RZ ;  /* 0x00008880040b7816 */ /* 0x001fe400000000ff */
[----:B--2---:R-:W-:-:S04]  /*0c80*/  PRMT R8, R14, 0x8880, RZ ;  /* 0x000088800e087816 */ /* 0x004fc800000000ff */
[----:B------:R-:W-:-:S03]  /*0c90*/  SHF.R.S32.HI R9, RZ, 0x1f, R8 ;  /* 0x0000001fff097819 */ /* 0x000fc60000011408 */
[----:B------:R-:W-:-:S03]  /*0ca0*/  IMAD.WIDE R8, R11, 0x1a, R8 ;  /* 0x0000001a0b087825 */ /* 0x000fc600078e0208 */
[----:B------:R-:W-:-:S04]  /*0cb0*/  LEA R10, P0, R8, UR14, 0x2 ;  /* 0x0000000e080a7c11 */ /* 0x000fc8000f8010ff */
[----:B------:R-:W-:-:S05]  /*0cc0*/  LEA.HI.X R11, R8, UR15, R9, 0x2, P0 ;  /* 0x0000000f080b7c11 */ /* 0x000fca00080f1409 */
[----:B------:R2:W-:Y:S04]  /*0cd0*/  REDG.E.ADD.STRONG.GPU desc[UR6][R10.64+-0x28ec], R0 ;  /* 0xffd714000a00798e */ /* 0x0005e8000c12e106 */
[----:B------:R0:W3:Y:S01]  /*0ce0*/  LDG.E.U8 R4, desc[UR6][R6.64+0x4] ;  /* 0x0000040606047981 */ /* 0x0000e2000c1e1100 */
[----:B-1----:R-:W-:Y:S01]  /*0cf0*/  PRMT R13, R14, 0x8880, RZ ;  /* 0x000088800e0d7816 */ /* 0x002fe200000000ff */
[----:B0-----:R-:W-:-:S05]  /*0d00*/  VIADD R6, R5, 0x5 ;  /* 0x0000000505067836 */ /* 0x001fca0000000000 */
[----:B------:R-:W-:Y:S02]  /*0d10*/  ISETP.LT.AND P1, PT, R6, R3, PT ;  /* 0x000000030600720c */ /* 0x000fe40003f21270 */
[----:B---3--:R-:W-:-:S04]  /*0d20*/  PRMT R8, R4, 0x8880, RZ ;  /* 0x0000888004087816 */ /* 0x008fc800000000ff */
[----:B------:R-:W-:-:S03]  /*0d30*/  SHF.R.S32.HI R9, RZ, 0x1f, R8 ;  /* 0x0000001fff097819 */ /* 0x000fc60000011408 */
[----:B------:R-:W-:-:S03]  /*0d40*/  IMAD.WIDE R8, R13, 0x1a, R8 ;  /* 0x0000001a0d087825 */ /* 0x000fc600078e0208 */
[----:B------:R-:W-:-:S04]  /*0d50*/  LEA R12, P0, R8, UR14, 0x2 ;  /* 0x0000000e080c7c11 */ /* 0x000fc8000f8010ff */
[----:B------:R-:W-:Y:S01]  /*0d60*/  LEA.HI.X R13, R8, UR15, R9, 0x2, P0 ;  /* 0x0000000f080d7c11 */ /* 0x000fe200080f1409 */
[----:B------:R-:W-:Y:S01]  /*0d70*/  VIADD R9, R5, 0x4 ;  /* 0x0000000405097836 */ /* 0x000fe20000000000 */
[----:B------:R-:W-:-:S03]  /*0d80*/  PRMT R7, R4, 0x8880, RZ ;  /* 0x0000888004077816 */ /* 0x000fc600000000ff */
[----:B------:R2:W-:Y:S01]  /*0d90*/  REDG.E.ADD.STRONG.GPU desc[UR6][R12.64+-0x28ec], R0 ;  /* 0xffd714000c00798e */ /* 0x0005e2000c12e106 */
[----:B------:R-:W-:Y:S01]  /*0da0*/  ISETP.GE.AND P0, PT, R9, R2, PT ;  /* 0x000000020900720c */ /* 0x000fe20003f06270 */
[----:B------:R-:W-:Y:S02]  /*0db0*/  IMAD.MOV.U32 R5, RZ, RZ, R9 ;  /* 0x000000ffff057224 */ /* 0x000fe400078e0009 */
[----:B------:R-:W-:-:S10]  /*0dc0*/  VIADD R7, R7, 0xffffff9f ;  /* 0xffffff9f07077836 */ /* 0x000fd40000000000 */
[----:B--2---:R-:W-:Y:S05]  /*0dd0*/  @!P0 BRA P1, `(.L_x_12) ;  /* 0xfffffffc00488947 */ /* 0x004fea000083ffff */
[----:B------:R-:W-:Y:S05]  /*0de0*/  EXIT ;  /* 0x000000000000794d */ /* 0x000fea0003800000 */
.L_x_13:
[----:B------:R-:W-:-:S00]  /*0df0*/  BRA `(.L_x_13) ;  /* 0xfffffffc00fc7947 */ /* 0x000fc0000383ffff */
[----:B------:R-:W-:-:S00]  /*0e00*/  NOP ;  /* 0x0000000000007918 */ /* 0x000fc00000000000 */
[----:B------:R-:W-:-:S00]  /*0e10*/  NOP ;  /* 0x0000000000007918 */ /* 0x000fc00000000000 */
[----:B------:R-:W-:-:S00]  /*0e20*/  NOP ;  /* 0x0000000000007918 */ /* 0x000fc00000000000 */
[----:B------:R-:W-:-:S00]  /*0e30*/  NOP ;  /* 0x0000000000007918 */ /* 0x000fc00000000000 */
[----:B------:R-:W-:-:S00]  /*0e40*/  NOP ;  /* 0x0000000000007918 */ /* 0x000fc00000000000 */
[----:B------:R-:W-:-:S00]  /*0e50*/  NOP ;  /* 0x0000000000007918 */ /* 0x000fc00000000000 */
[----:B------:R-:W-:-:S00]  /*0e60*/  NOP ;  /* 0x0000000000007918 */ /* 0x000fc00000000000 */
[----:B------:R-:W-:-:S00]  /*0e70*/  NOP ;  /* 0x0000000000007918 */ /* 0x000fc00000000000 */
.L_x_14:


//--------------------- .nv.shared.reserved.0     --------------------------
	.section	.nv.shared.reserved.0,"aw",@nobits
	.weak		__nv_reservedSMEM_offset_0_alias
	.size		__nv_reservedSMEM_offset_0_alias, 0, 64
	.other		__nv_reservedSMEM_offset_0_alias,@"STO_CUDA_RESERVED_SHARED STV_DEFAULT"
__nv_reservedSMEM_offset_0_alias:
	.zero		0
	.zero		64


//--------------------- .nv.constant0._Z19findGraphemsWithGPUPKcPiiib --------------------------
	.section	.nv.constant0._Z19findGraphemsWithGPUPKcPiiib,"a",@progbits
	.sectionflags	@""
	.align	4
.nv.constant0._Z19findGraphemsWithGPUPKcPiiib:
	.zero		921


//--------------------- SYMBOLS --------------------------

	.type		.nv.reservedSmem.offset0,@object
	.size		.nv.reservedSmem.offset0,0x4
